//
// Generated by NVIDIA NVVM Compiler
//
// Compiler Build ID: CL-36424714
// Cuda compilation tools, release 13.0, V13.0.88
// Based on NVVM 20.0.0
//

.version 9.0
.target sm_100
.address_size 64

	// .globl	_Z10helloworldv
.extern .func  (.param .b32 func_retval0) vprintf
(
	.param .b64 vprintf_param_0,
	.param .b64 vprintf_param_1
)
;
.global .align 1 .b8 $str[31] = {72, 101, 108, 108, 111, 44, 32, 87, 111, 114, 108, 100, 32, 102, 114, 111, 109, 32, 71, 80, 85, 33, 32, 37, 100, 44, 32, 37, 100, 10};
.global .align 1 .b8 $str$1[4] = {37, 102, 32};
.global .align 1 .b8 $str$2[2] = {10};

.visible .entry _Z10helloworldv()
{
	.local .align 8 .b8 	__local_depot0[8];
	.reg .b64 	%SP;
	.reg .b64 	%SPL;
	.reg .b32 	%r<5>;
	.reg .b64 	%rd<5>;

	mov.u64 	%SPL, __local_depot0;
	cvta.local.u64 	%SP, %SPL;
	add.u64 	%rd1, %SP, 0;
	add.u64 	%rd2, %SPL, 0;
	mov.u32 	%r1, %ctaid.x;
	mov.u32 	%r2, %tid.x;
	st.local.v2.u32 	[%rd2], {%r1, %r2};
	mov.u64 	%rd3, $str;
	cvta.global.u64 	%rd4, %rd3;
	{ // callseq 0, 0
	.param .b64 param0;
	st.param.b64 	[param0], %rd4;
	.param .b64 param1;
	st.param.b64 	[param1], %rd1;
	.param .b32 retval0;
	call.uni (retval0), 
	vprintf, 
	(
	param0, 
	param1
	);
	ld.param.b32 	%r3, [retval0];
	} // callseq 0
	ret;

}
	// .globl	_Z8multiplyPfS_S_i
.visible .entry _Z8multiplyPfS_S_i(
	.param .u64 .ptr .align 1 _Z8multiplyPfS_S_i_param_0,
	.param .u64 .ptr .align 1 _Z8multiplyPfS_S_i_param_1,
	.param .u64 .ptr .align 1 _Z8multiplyPfS_S_i_param_2,
	.param .u32 _Z8multiplyPfS_S_i_param_3
)
{
	.reg .pred 	%p<3>;
	.reg .b32 	%r<9>;
	.reg .b32 	%f<28>;
	.reg .b64 	%rd<22>;

	ld.param.u64 	%rd8, [_Z8multiplyPfS_S_i_param_0];
	ld.param.u64 	%rd9, [_Z8multiplyPfS_S_i_param_1];
	ld.param.u64 	%rd10, [_Z8multiplyPfS_S_i_param_2];
	ld.param.u32 	%r2, [_Z8multiplyPfS_S_i_param_3];
	mov.u32 	%r3, %ctaid.x;
	mov.u32 	%r4, %tid.x;
	mad.lo.s32 	%r1, %r2, %r3, %r4;
	setp.gt.u32 	%p1, %r1, 3999999;
	@%p1 bra 	$L__BB1_3;
	cvta.to.global.u64 	%rd12, %rd10;
	mul.hi.u32 	%r5, %r1, 274877907;
	shr.u32 	%r6, %r5, 7;
	mul.lo.s32 	%r7, %r6, 2000;
	sub.s32 	%r8, %r1, %r7;
	mul.wide.u32 	%rd13, %r1, 4;
	add.s64 	%rd1, %rd12, %rd13;
	ld.global.f32 	%f27, [%rd1];
	mul.wide.u32 	%rd14, %r8, 4;
	sub.s64 	%rd15, %rd13, %rd14;
	cvta.to.global.u64 	%rd16, %rd8;
	add.s64 	%rd2, %rd16, %rd15;
	cvta.to.global.u64 	%rd17, %rd9;
	add.s64 	%rd18, %rd14, %rd17;
	add.s64 	%rd20, %rd18, 32000;
	mov.b64 	%rd21, 16;
$L__BB1_2:
	add.s64 	%rd19, %rd2, %rd21;
	ld.global.f32 	%f4, [%rd19+-16];
	ld.global.f32 	%f5, [%rd20+-32000];
	fma.rn.f32 	%f6, %f4, %f5, %f27;
	st.global.f32 	[%rd1], %f6;
	ld.global.f32 	%f7, [%rd19+-12];
	ld.global.f32 	%f8, [%rd20+-24000];
	fma.rn.f32 	%f9, %f7, %f8, %f6;
	st.global.f32 	[%rd1], %f9;
	ld.global.f32 	%f10, [%rd19+-8];
	ld.global.f32 	%f11, [%rd20+-16000];
	fma.rn.f32 	%f12, %f10, %f11, %f9;
	st.global.f32 	[%rd1], %f12;
	ld.global.f32 	%f13, [%rd19+-4];
	ld.global.f32 	%f14, [%rd20+-8000];
	fma.rn.f32 	%f15, %f13, %f14, %f12;
	st.global.f32 	[%rd1], %f15;
	ld.global.f32 	%f16, [%rd19];
	ld.global.f32 	%f17, [%rd20];
	fma.rn.f32 	%f18, %f16, %f17, %f15;
	st.global.f32 	[%rd1], %f18;
	ld.global.f32 	%f19, [%rd19+4];
	ld.global.f32 	%f20, [%rd20+8000];
	fma.rn.f32 	%f21, %f19, %f20, %f18;
	st.global.f32 	[%rd1], %f21;
	ld.global.f32 	%f22, [%rd19+8];
	ld.global.f32 	%f23, [%rd20+16000];
	fma.rn.f32 	%f24, %f22, %f23, %f21;
	st.global.f32 	[%rd1], %f24;
	ld.global.f32 	%f25, [%rd19+12];
	ld.global.f32 	%f26, [%rd20+24000];
	fma.rn.f32 	%f27, %f25, %f26, %f24;
	st.global.f32 	[%rd1], %f27;
	add.s64 	%rd21, %rd21, 32;
	add.s64 	%rd20, %rd20, 64000;
	setp.ne.s64 	%p2, %rd21, 8016;
	@%p2 bra 	$L__BB1_2;
$L__BB1_3:
	ret;

}
	// .globl	_Z14multiplySharedPfS_S_i
.visible .entry _Z14multiplySharedPfS_S_i(
	.param .u64 .ptr .align 1 _Z14multiplySharedPfS_S_i_param_0,
	.param .u64 .ptr .align 1 _Z14multiplySharedPfS_S_i_param_1,
	.param .u64 .ptr .align 1 _Z14multiplySharedPfS_S_i_param_2,
	.param .u32 _Z14multiplySharedPfS_S_i_param_3
)
{
	.reg .pred 	%p<3>;
	.reg .b32 	%r<9>;
	.reg .b32 	%f<28>;
	.reg .b64 	%rd<22>;

	ld.param.u64 	%rd8, [_Z14multiplySharedPfS_S_i_param_0];
	ld.param.u64 	%rd9, [_Z14multiplySharedPfS_S_i_param_1];
	ld.param.u64 	%rd10, [_Z14multiplySharedPfS_S_i_param_2];
	ld.param.u32 	%r2, [_Z14multiplySharedPfS_S_i_param_3];
	mov.u32 	%r3, %ctaid.x;
	mov.u32 	%r4, %tid.x;
	mad.lo.s32 	%r1, %r2, %r3, %r4;
	setp.gt.u32 	%p1, %r1, 3999999;
	@%p1 bra 	$L__BB2_3;
	cvta.to.global.u64 	%rd12, %rd10;
	mul.hi.u32 	%r5, %r1, 274877907;
	shr.u32 	%r6, %r5, 7;
	mul.lo.s32 	%r7, %r6, 2000;
	sub.s32 	%r8, %r1, %r7;
	mul.wide.u32 	%rd13, %r1, 4;
	add.s64 	%rd1, %rd12, %rd13;
	ld.global.f32 	%f27, [%rd1];
	mul.wide.u32 	%rd14, %r8, 4;
	sub.s64 	%rd15, %rd13, %rd14;
	cvta.to.global.u64 	%rd16, %rd8;
	add.s64 	%rd2, %rd16, %rd15;
	cvta.to.global.u64 	%rd17, %rd9;
	add.s64 	%rd18, %rd14, %rd17;
	add.s64 	%rd20, %rd18, 32000;
	mov.b64 	%rd21, 16;
$L__BB2_2:
	add.s64 	%rd19, %rd2, %rd21;
	ld.global.f32 	%f4, [%rd19+-16];
	ld.global.f32 	%f5, [%rd20+-32000];
	fma.rn.f32 	%f6, %f4, %f5, %f27;
	st.global.f32 	[%rd1], %f6;
	ld.global.f32 	%f7, [%rd19+-12];
	ld.global.f32 	%f8, [%rd20+-24000];
	fma.rn.f32 	%f9, %f7, %f8, %f6;
	st.global.f32 	[%rd1], %f9;
	ld.global.f32 	%f10, [%rd19+-8];
	ld.global.f32 	%f11, [%rd20+-16000];
	fma.rn.f32 	%f12, %f10, %f11, %f9;
	st.global.f32 	[%rd1], %f12;
	ld.global.f32 	%f13, [%rd19+-4];
	ld.global.f32 	%f14, [%rd20+-8000];
	fma.rn.f32 	%f15, %f13, %f14, %f12;
	st.global.f32 	[%rd1], %f15;
	ld.global.f32 	%f16, [%rd19];
	ld.global.f32 	%f17, [%rd20];
	fma.rn.f32 	%f18, %f16, %f17, %f15;
	st.global.f32 	[%rd1], %f18;
	ld.global.f32 	%f19, [%rd19+4];
	ld.global.f32 	%f20, [%rd20+8000];
	fma.rn.f32 	%f21, %f19, %f20, %f18;
	st.global.f32 	[%rd1], %f21;
	ld.global.f32 	%f22, [%rd19+8];
	ld.global.f32 	%f23, [%rd20+16000];
	fma.rn.f32 	%f24, %f22, %f23, %f21;
	st.global.f32 	[%rd1], %f24;
	ld.global.f32 	%f25, [%rd19+12];
	ld.global.f32 	%f26, [%rd20+24000];
	fma.rn.f32 	%f27, %f25, %f26, %f24;
	st.global.f32 	[%rd1], %f27;
	add.s64 	%rd21, %rd21, 32;
	add.s64 	%rd20, %rd20, 64000;
	setp.ne.s64 	%p2, %rd21, 8016;
	@%p2 bra 	$L__BB2_2;
$L__BB2_3:
	ret;

}
	// .globl	_Z11printMatrixPf
.visible .entry _Z11printMatrixPf(
	.param .u64 .ptr .align 1 _Z11printMatrixPf_param_0
)
{
	.local .align 8 .b8 	__local_depot3[8];
	.reg .b64 	%SP;
	.reg .b64 	%SPL;
	.reg .pred 	%p<3>;
	.reg .b32 	%r<32>;
	.reg .b32 	%f<9>;
	.reg .b64 	%rd<17>;
	.reg .b64 	%fd<9>;

	mov.u64 	%SPL, __local_depot3;
	cvta.local.u64 	%SP, %SPL;
	ld.param.u64 	%rd6, [_Z11printMatrixPf_param_0];
	cvta.to.global.u64 	%rd1, %rd6;
	add.u64 	%rd7, %SP, 0;
	add.u64 	%rd2, %SPL, 0;
	mov.b64 	%rd16, 16;
	mov.b32 	%r31, -8;
	mov.b32 	%r30, 8;
	mov.u64 	%rd9, $str$1;
	mov.u64 	%rd12, $str$2;
$L__BB3_1:
	mul.hi.u32 	%r7, %r30, 274877907;
	shr.u32 	%r8, %r7, 7;
	mad.lo.s32 	%r9, %r8, 2000, %r31;
	add.s64 	%rd8, %rd1, %rd16;
	ld.global.f32 	%f1, [%rd8+-16];
	cvt.f64.f32 	%fd1, %f1;
	st.local.f64 	[%rd2], %fd1;
	cvta.global.u64 	%rd10, %rd9;
	{ // callseq 1, 0
	.param .b64 param0;
	st.param.b64 	[param0], %rd10;
	.param .b64 param1;
	st.param.b64 	[param1], %rd7;
	.param .b32 retval0;
	call.uni (retval0), 
	vprintf, 
	(
	param0, 
	param1
	);
	ld.param.b32 	%r10, [retval0];
	} // callseq 1
	ld.global.f32 	%f2, [%rd8+-12];
	cvt.f64.f32 	%fd2, %f2;
	st.local.f64 	[%rd2], %fd2;
	{ // callseq 2, 0
	.param .b64 param0;
	st.param.b64 	[param0], %rd10;
	.param .b64 param1;
	st.param.b64 	[param1], %rd7;
	.param .b32 retval0;
	call.uni (retval0), 
	vprintf, 
	(
	param0, 
	param1
	);
	ld.param.b32 	%r12, [retval0];
	} // callseq 2
	ld.global.f32 	%f3, [%rd8+-8];
	cvt.f64.f32 	%fd3, %f3;
	st.local.f64 	[%rd2], %fd3;
	{ // callseq 3, 0
	.param .b64 param0;
	st.param.b64 	[param0], %rd10;
	.param .b64 param1;
	st.param.b64 	[param1], %rd7;
	.param .b32 retval0;
	call.uni (retval0), 
	vprintf, 
	(
	param0, 
	param1
	);
	ld.param.b32 	%r14, [retval0];
	} // callseq 3
	ld.global.f32 	%f4, [%rd8+-4];
	cvt.f64.f32 	%fd4, %f4;
	st.local.f64 	[%rd2], %fd4;
	{ // callseq 4, 0
	.param .b64 param0;
	st.param.b64 	[param0], %rd10;
	.param .b64 param1;
	st.param.b64 	[param1], %rd7;
	.param .b32 retval0;
	call.uni (retval0), 
	vprintf, 
	(
	param0, 
	param1
	);
	ld.param.b32 	%r16, [retval0];
	} // callseq 4
	ld.global.f32 	%f5, [%rd8];
	cvt.f64.f32 	%fd5, %f5;
	st.local.f64 	[%rd2], %fd5;
	{ // callseq 5, 0
	.param .b64 param0;
	st.param.b64 	[param0], %rd10;
	.param .b64 param1;
	st.param.b64 	[param1], %rd7;
	.param .b32 retval0;
	call.uni (retval0), 
	vprintf, 
	(
	param0, 
	param1
	);
	ld.param.b32 	%r18, [retval0];
	} // callseq 5
	ld.global.f32 	%f6, [%rd8+4];
	cvt.f64.f32 	%fd6, %f6;
	st.local.f64 	[%rd2], %fd6;
	{ // callseq 6, 0
	.param .b64 param0;
	st.param.b64 	[param0], %rd10;
	.param .b64 param1;
	st.param.b64 	[param1], %rd7;
	.param .b32 retval0;
	call.uni (retval0), 
	vprintf, 
	(
	param0, 
	param1
	);
	ld.param.b32 	%r20, [retval0];
	} // callseq 6
	ld.global.f32 	%f7, [%rd8+8];
	cvt.f64.f32 	%fd7, %f7;
	st.local.f64 	[%rd2], %fd7;
	{ // callseq 7, 0
	.param .b64 param0;
	st.param.b64 	[param0], %rd10;
	.param .b64 param1;
	st.param.b64 	[param1], %rd7;
	.param .b32 retval0;
	call.uni (retval0), 
	vprintf, 
	(
	param0, 
	param1
	);
	ld.param.b32 	%r22, [retval0];
	} // callseq 7
	ld.global.f32 	%f8, [%rd8+12];
	cvt.f64.f32 	%fd8, %f8;
	st.local.f64 	[%rd2], %fd8;
	{ // callseq 8, 0
	.param .b64 param0;
	st.param.b64 	[param0], %rd10;
	.param .b64 param1;
	st.param.b64 	[param1], %rd7;
	.param .b32 retval0;
	call.uni (retval0), 
	vprintf, 
	(
	param0, 
	param1
	);
	ld.param.b32 	%r24, [retval0];
	} // callseq 8
	setp.ne.s32 	%p1, %r9, 0;
	@%p1 bra 	$L__BB3_3;
	cvta.global.u64 	%rd13, %rd12;
	{ // callseq 9, 0
	.param .b64 param0;
	st.param.b64 	[param0], %rd13;
	.param .b64 param1;
	st.param.b64 	[param1], 0;
	.param .b32 retval0;
	call.uni (retval0), 
	vprintf, 
	(
	param0, 
	param1
	);
	ld.param.b32 	%r26, [retval0];
	} // callseq 9
$L__BB3_3:
	add.s64 	%rd16, %rd16, 32;
	add.s32 	%r31, %r31, -8;
	add.s32 	%r30, %r30, 8;
	setp.ne.s64 	%p2, %rd16, 16000016;
	@%p2 bra 	$L__BB3_1;
	cvta.global.u64 	%rd15, %rd12;
	{ // callseq 10, 0
	.param .b64 param0;
	st.param.b64 	[param0], %rd15;
	.param .b64 param1;
	st.param.b64 	[param1], 0;
	.param .b32 retval0;
	call.uni (retval0), 
	vprintf, 
	(
	param0, 
	param1
	);
	ld.param.b32 	%r28, [retval0];
	} // callseq 10
	ret;

}


// ===== COMPILED SASS (sm_100) =====

	.target	sm_100

	.elftype	@"ET_EXEC"


//--------------------- .note.nv.tkinfo           --------------------------
	.section	.note.nv.tkinfo,"",@"SHT_NOTE"
	.sectionflags	@"SHF_NOTE_NV_TKINFO"
	.tkinfo
        /*0018*/ 	.word	0x00000002
        /*0030*/ 	.string	""
        /*0030*/ 	.string	"ptxas"
        /*0030*/ 	.string	"Cuda compilation tools, release 13.0, V13.0.88"
        /*0030*/ 	.string	"Build cuda_13.0.r13.0/compiler.36424714_0"
        /*0030*/ 	.string	"-arch sm_100 -m 64 "



//--------------------- .note.nv.cuinfo           --------------------------
	.section	.note.nv.cuinfo,"",@"SHT_NOTE"
	.sectionflags	@"SHF_NOTE_NV_CUINFO"
        /*0018*/ 	.short	0x0002
        /*001a*/ 	.short	0x0064
        /*001c*/ 	.short	0x0082
	.zero		2


//--------------------- .nv.info                  --------------------------
	.section	.nv.info,"",@"SHT_CUDA_INFO"
	.align	4


	//----- nvinfo : EIATTR_REGCOUNT
	.align		4
        /*0000*/ 	.byte	0x04, 0x2f
        /*0002*/ 	.short	(.L_4 - .L_3)
	.align		4
.L_3:
        /*0004*/ 	.word	index@(_Z10helloworldv)
        /*0008*/ 	.word	0x00000018


	//----- nvinfo : EIATTR_FRAME_SIZE
	.align		4
.L_4:
        /*000c*/ 	.byte	0x04, 0x11
        /*000e*/ 	.short	(.L_6 - .L_5)
	.align		4
.L_5:
        /*0010*/ 	.word	index@(_Z10helloworldv)
        /*0014*/ 	.word	0x00000008


	//----- nvinfo : EIATTR_REGCOUNT
	.align		4
.L_6:
        /*0018*/ 	.byte	0x04, 0x2f
        /*001a*/ 	.short	(.L_8 - .L_7)
	.align		4
.L_7:
        /*001c*/ 	.word	index@(_Z8multiplyPfS_S_i)
        /*0020*/ 	.word	0x00000012


	//----- nvinfo : EIATTR_FRAME_SIZE
	.align		4
.L_8:
        /*0024*/ 	.byte	0x04, 0x11
        /*0026*/ 	.short	(.L_10 - .L_9)
	.align		4
.L_9:
        /*0028*/ 	.word	index@(_Z8multiplyPfS_S_i)
        /*002c*/ 	.word	0x00000000


	//----- nvinfo : EIATTR_REGCOUNT
	.align		4
.L_10:
        /*0030*/ 	.byte	0x04, 0x2f
        /*0032*/ 	.short	(.L_12 - .L_11)
	.align		4
.L_11:
        /*0034*/ 	.word	index@(_Z14multiplySharedPfS_S_i)
        /*0038*/ 	.word	0x00000012


	//----- nvinfo : EIATTR_FRAME_SIZE
	.align		4
.L_12:
        /*003c*/ 	.byte	0x04, 0x11
        /*003e*/ 	.short	(.L_14 - .L_13)
	.align		4
.L_13:
        /*0040*/ 	.word	index@(_Z14multiplySharedPfS_S_i)
        /*0044*/ 	.word	0x00000000


	//----- nvinfo : EIATTR_REGCOUNT
	.align		4
.L_14:
        /*0048*/ 	.byte	0x04, 0x2f
        /*004a*/ 	.short	(.L_16 - .L_15)
	.align		4
.L_15:
        /*004c*/ 	.word	index@(_Z11printMatrixPf)
        /*0050*/ 	.word	0x0000001e


	//----- nvinfo : EIATTR_FRAME_SIZE
	.align		4
.L_16:
        /*0054*/ 	.byte	0x04, 0x11
        /*0056*/ 	.short	(.L_18 - .L_17)
	.align		4
.L_17:
        /*0058*/ 	.word	index@(_Z11printMatrixPf)
        /*005c*/ 	.word	0x00000008


	//----- nvinfo : EIATTR_MIN_STACK_SIZE
	.align		4
.L_18:
        /*0060*/ 	.byte	0x04, 0x12
        /*0062*/ 	.short	(.L_20 - .L_19)
	.align		4
.L_19:
        /*0064*/ 	.word	index@(_Z11printMatrixPf)
        /*0068*/ 	.word	0x00000008


	//----- nvinfo : EIATTR_MIN_STACK_SIZE
	.align		4
.L_20:
        /*006c*/ 	.byte	0x04, 0x12
        /*006e*/ 	.short	(.L_22 - .L_21)
	.align		4
.L_21:
        /*0070*/ 	.word	index@(_Z14multiplySharedPfS_S_i)
        /*0074*/ 	.word	0x00000000


	//----- nvinfo : EIATTR_MIN_STACK_SIZE
	.align		4
.L_22:
        /*0078*/ 	.byte	0x04, 0x12
        /*007a*/ 	.short	(.L_24 - .L_23)
	.align		4
.L_23:
        /*007c*/ 	.word	index@(_Z8multiplyPfS_S_i)
        /*0080*/ 	.word	0x00000000


	//----- nvinfo : EIATTR_MIN_STACK_SIZE
	.align		4
.L_24:
        /*0084*/ 	.byte	0x04, 0x12
        /*0086*/ 	.short	(.L_26 - .L_25)
	.align		4
.L_25:
        /*0088*/ 	.word	index@(_Z10helloworldv)
        /*008c*/ 	.word	0x00000008
.L_26:


//--------------------- .nv.compat                --------------------------
	.section	.nv.compat,"",@"SHT_CUDA_COMPAT_INFO"
	.align	4
        /*0000*/ 	.byte	0x02, 0x09, 0x00, 0x00, 0x02, 0x02, 0x01, 0x00, 0x02, 0x05, 0x05, 0x00, 0x03, 0x07, 0x01, 0x01
        /*0010*/ 	.byte	0x02, 0x03, 0x00, 0x00, 0x02, 0x06, 0x01, 0x00, 0x04, 0x0b, 0x08, 0x00, 0x09, 0x00, 0x00, 0x00
        /*0020*/ 	.byte	0x00, 0x00, 0x00, 0x00


//--------------------- .nv.info._Z11printMatrixPf --------------------------
	.section	.nv.info._Z11printMatrixPf,"",@"SHT_CUDA_INFO"
	.sectionflags	@""
	.align	4


	//----- nvinfo : EIATTR_CUDA_API_VERSION
	.align		4
        /*0000*/ 	.byte	0x04, 0x37
        /*0002*/ 	.short	(.L_28 - .L_27)
.L_27:
        /*0004*/ 	.word	0x00000082


	//----- nvinfo : EIATTR_KPARAM_INFO
	.align		4
.L_28:
        /*0008*/ 	.byte	0x04, 0x17
        /*000a*/ 	.short	(.L_30 - .L_29)
.L_29:
        /*000c*/ 	.word	0x00000000
        /*0010*/ 	.short	0x0000
        /*0012*/ 	.short	0x0000
        /*0014*/ 	.byte	0x00, 0xf5, 0x21, 0x00


	//----- nvinfo : EIATTR_SPARSE_MMA_MASK
	.align		4
.L_30:
        /*0018*/ 	.byte	0x03, 0x50
        /*001a*/ 	.short	0x0000


	//----- nvinfo : EIATTR_MAXREG_COUNT
	.align		4
        /*001c*/ 	.byte	0x03, 0x1b
        /*001e*/ 	.short	0x00ff


	//----- nvinfo : EIATTR_EXTERNS
	.align		4
        /*0020*/ 	.byte	0x04, 0x0f
        /*0022*/ 	.short	(.L_32 - .L_31)


	//   ....[0]....
	.align		4
.L_31:
        /*0024*/ 	.word	index@(vprintf)


	//----- nvinfo : EIATTR_MERCURY_ISA_VERSION
	.align		4
.L_32:
        /*0028*/ 	.byte	0x03, 0x5f
        /*002a*/ 	.short	0x0101


	//----- nvinfo : EIATTR_VRC_CTA_INIT_COUNT
	.align		4
        /*002c*/ 	.byte	0x02, 0x4a
	.zero		1
	.zero		1


	//----- nvinfo : EIATTR_SYSCALL_OFFSETS
	.align		4
        /*0030*/ 	.byte	0x04, 0x46
        /*0032*/ 	.short	(.L_34 - .L_33)


	//   ....[0]....
.L_33:
        /*0034*/ 	.word	0x00000220


	//   ....[1]....
        /*0038*/ 	.word	0x000002d0


	//   ....[2]....
        /*003c*/ 	.word	0x00000380


	//   ....[3]....
        /*0040*/ 	.word	0x00000430


	//   ....[4]....
        /*0044*/ 	.word	0x000004e0


	//   ....[5]....
        /*0048*/ 	.word	0x00000590


	//   ....[6]....
        /*004c*/ 	.word	0x00000640


	//   ....[7]....
        /*0050*/ 	.word	0x000006f0


	//   ....[8]....
        /*0054*/ 	.word	0x00000790


	//   ....[9]....
        /*0058*/ 	.word	0x00000870


	//----- nvinfo : EIATTR_EXIT_INSTR_OFFSETS
	.align		4
.L_34:
        /*005c*/ 	.byte	0x04, 0x1c
        /*005e*/ 	.short	(.L_36 - .L_35)


	//   ....[0]....
.L_35:
        /*0060*/ 	.word	0x00000880


	//----- nvinfo : EIATTR_CRS_STACK_SIZE
	.align		4
.L_36:
        /*0064*/ 	.byte	0x04, 0x1e
        /*0066*/ 	.short	(.L_38 - .L_37)
.L_37:
        /*0068*/ 	.word	0x00000000


	//----- nvinfo : EIATTR_CBANK_PARAM_SIZE
	.align		4
.L_38:
        /*006c*/ 	.byte	0x03, 0x19
        /*006e*/ 	.short	0x0008


	//----- nvinfo : EIATTR_PARAM_CBANK
	.align		4
        /*0070*/ 	.byte	0x04, 0x0a
        /*0072*/ 	.short	(.L_40 - .L_39)
	.align		4
.L_39:
        /*0074*/ 	.word	index@(.nv.constant0._Z11printMatrixPf)
        /*0078*/ 	.short	0x0380
        /*007a*/ 	.short	0x0008


	//----- nvinfo : EIATTR_SW_WAR
	.align		4
.L_40:
        /*007c*/ 	.byte	0x04, 0x36
        /*007e*/ 	.short	(.L_42 - .L_41)
.L_41:
        /*0080*/ 	.word	0x00000008
.L_42:


//--------------------- .nv.info._Z14multiplySharedPfS_S_i --------------------------
	.section	.nv.info._Z14multiplySharedPfS_S_i,"",@"SHT_CUDA_INFO"
	.sectionflags	@""
	.align	4


	//----- nvinfo : EIATTR_CUDA_API_VERSION
	.align		4
        /*0000*/ 	.byte	0x04, 0x37
        /*0002*/ 	.short	(.L_44 - .L_43)
.L_43:
        /*0004*/ 	.word	0x00000082


	//----- nvinfo : EIATTR_KPARAM_INFO
	.align		4
.L_44:
        /*0008*/ 	.byte	0x04, 0x17
        /*000a*/ 	.short	(.L_46 - .L_45)
.L_45:
        /*000c*/ 	.word	0x00000000
        /*0010*/ 	.short	0x0003
        /*0012*/ 	.short	0x0018
        /*0014*/ 	.byte	0x00, 0xf0, 0x11, 0x00


	//----- nvinfo : EIATTR_KPARAM_INFO
	.align		4
.L_46:
        /*0018*/ 	.byte	0x04, 0x17
        /*001a*/ 	.short	(.L_48 - .L_47)
.L_47:
        /*001c*/ 	.word	0x00000000
        /*0020*/ 	.short	0x0002
        /*0022*/ 	.short	0x0010
        /*0024*/ 	.byte	0x00, 0xf5, 0x21, 0x00


	//----- nvinfo : EIATTR_KPARAM_INFO
	.align		4
.L_48:
        /*0028*/ 	.byte	0x04, 0x17
        /*002a*/ 	.short	(.L_50 - .L_49)
.L_49:
        /*002c*/ 	.word	0x00000000
        /*0030*/ 	.short	0x0001
        /*0032*/ 	.short	0x0008
        /*0034*/ 	.byte	0x00, 0xf5, 0x21, 0x00


	//----- nvinfo : EIATTR_KPARAM_INFO
	.align		4
.L_50:
        /*0038*/ 	.byte	0x04, 0x17
        /*003a*/ 	.short	(.L_52 - .L_51)
.L_51:
        /*003c*/ 	.word	0x00000000
        /*0040*/ 	.short	0x0000
        /*0042*/ 	.short	0x0000
        /*0044*/ 	.byte	0x00, 0xf5, 0x21, 0x00


	//----- nvinfo : EIATTR_SPARSE_MMA_MASK
	.align		4
.L_52:
        /*0048*/ 	.byte	0x03, 0x50
        /*004a*/ 	.short	0x0000


	//----- nvinfo : EIATTR_MAXREG_COUNT
	.align		4
        /*004c*/ 	.byte	0x03, 0x1b
        /*004e*/ 	.short	0x00ff


	//----- nvinfo : EIATTR_MERCURY_ISA_VERSION
	.align		4
        /*0050*/ 	.byte	0x03, 0x5f
        /*0052*/ 	.short	0x0101


	//----- nvinfo : EIATTR_VRC_CTA_INIT_COUNT
	.align		4
        /*0054*/ 	.byte	0x02, 0x4a
	.zero		1
	.zero		1


	//----- nvinfo : EIATTR_EXIT_INSTR_OFFSETS
	.align		4
        /*0058*/ 	.byte	0x04, 0x1c
        /*005a*/ 	.short	(.L_54 - .L_53)


	//   ....[0]....
.L_53:
        /*005c*/ 	.word	0x00000060


	//   ....[1]....
        /*0060*/ 	.word	0x00000c20


	//----- nvinfo : EIATTR_CBANK_PARAM_SIZE
	.align		4
.L_54:
        /*0064*/ 	.byte	0x03, 0x19
        /*0066*/ 	.short	0x001c


	//----- nvinfo : EIATTR_PARAM_CBANK
	.align		4
        /*0068*/ 	.byte	0x04, 0x0a
        /*006a*/ 	.short	(.L_56 - .L_55)
	.align		4
.L_55:
        /*006c*/ 	.word	index@(.nv.constant0._Z14multiplySharedPfS_S_i)
        /*0070*/ 	.short	0x0380
        /*0072*/ 	.short	0x001c


	//----- nvinfo : EIATTR_SW_WAR
	.align		4
.L_56:
        /*0074*/ 	.byte	0x04, 0x36
        /*0076*/ 	.short	(.L_58 - .L_57)
.L_57:
        /*0078*/ 	.word	0x00000008
.L_58:


//--------------------- .nv.info._Z8multiplyPfS_S_i --------------------------
	.section	.nv.info._Z8multiplyPfS_S_i,"",@"SHT_CUDA_INFO"
	.sectionflags	@""
	.align	4


	//----- nvinfo : EIATTR_CUDA_API_VERSION
	.align		4
        /*0000*/ 	.byte	0x04, 0x37
        /*0002*/ 	.short	(.L_60 - .L_59)
.L_59:
        /*0004*/ 	.word	0x00000082


	//----- nvinfo : EIATTR_KPARAM_INFO
	.align		4
.L_60:
        /*0008*/ 	.byte	0x04, 0x17
        /*000a*/ 	.short	(.L_62 - .L_61)
.L_61:
        /*000c*/ 	.word	0x00000000
        /*0010*/ 	.short	0x0003
        /*0012*/ 	.short	0x0018
        /*0014*/ 	.byte	0x00, 0xf0, 0x11, 0x00


	//----- nvinfo : EIATTR_KPARAM_INFO
	.align		4
.L_62:
        /*0018*/ 	.byte	0x04, 0x17
        /*001a*/ 	.short	(.L_64 - .L_63)
.L_63:
        /*001c*/ 	.word	0x00000000
        /*0020*/ 	.short	0x0002
        /*0022*/ 	.short	0x0010
        /*0024*/ 	.byte	0x00, 0xf5, 0x21, 0x00


	//----- nvinfo : EIATTR_KPARAM_INFO
	.align		4
.L_64:
        /*0028*/ 	.byte	0x04, 0x17
        /*002a*/ 	.short	(.L_66 - .L_65)
.L_65:
        /*002c*/ 	.word	0x00000000
        /*0030*/ 	.short	0x0001
        /*0032*/ 	.short	0x0008
        /*0034*/ 	.byte	0x00, 0xf5, 0x21, 0x00


	//----- nvinfo : EIATTR_KPARAM_INFO
	.align		4
.L_66:
        /*0038*/ 	.byte	0x04, 0x17
        /*003a*/ 	.short	(.L_68 - .L_67)
.L_67:
        /*003c*/ 	.word	0x00000000
        /*0040*/ 	.short	0x0000
        /*0042*/ 	.short	0x0000
        /*0044*/ 	.byte	0x00, 0xf5, 0x21, 0x00


	//----- nvinfo : EIATTR_SPARSE_MMA_MASK
	.align		4
.L_68:
        /*0048*/ 	.byte	0x03, 0x50
        /*004a*/ 	.short	0x0000


	//----- nvinfo : EIATTR_MAXREG_COUNT
	.align		4
        /*004c*/ 	.byte	0x03, 0x1b
        /*004e*/ 	.short	0x00ff


	//----- nvinfo : EIATTR_MERCURY_ISA_VERSION
	.align		4
        /*0050*/ 	.byte	0x03, 0x5f
        /*0052*/ 	.short	0x0101


	//----- nvinfo : EIATTR_VRC_CTA_INIT_COUNT
	.align		4
        /*0054*/ 	.byte	0x02, 0x4a
	.zero		1
	.zero		1


	//----- nvinfo : EIATTR_EXIT_INSTR_OFFSETS
	.align		4
        /*0058*/ 	.byte	0x04, 0x1c
        /*005a*/ 	.short	(.L_70 - .L_69)


	//   ....[0]....
.L_69:
        /*005c*/ 	.word	0x00000060


	//   ....[1]....
        /*0060*/ 	.word	0x00000c20


	//----- nvinfo : EIATTR_CBANK_PARAM_SIZE
	.align		4
.L_70:
        /*0064*/ 	.byte	0x03, 0x19
        /*0066*/ 	.short	0x001c


	//----- nvinfo : EIATTR_PARAM_CBANK
	.align		4
        /*0068*/ 	.byte	0x04, 0x0a
        /*006a*/ 	.short	(.L_72 - .L_71)
	.align		4
.L_71:
        /*006c*/ 	.word	index@(.nv.constant0._Z8multiplyPfS_S_i)
        /*0070*/ 	.short	0x0380
        /*0072*/ 	.short	0x001c


	//----- nvinfo : EIATTR_SW_WAR
	.align		4
.L_72:
        /*0074*/ 	.byte	0x04, 0x36
        /*0076*/ 	.short	(.L_74 - .L_73)
.L_73:
        /*0078*/ 	.word	0x00000008
.L_74:


//--------------------- .nv.info._Z10helloworldv  --------------------------
	.section	.nv.info._Z10helloworldv,"",@"SHT_CUDA_INFO"
	.sectionflags	@""
	.align	4


	//----- nvinfo : EIATTR_CUDA_API_VERSION
	.align		4
        /*0000*/ 	.byte	0x04, 0x37
        /*0002*/ 	.short	(.L_76 - .L_75)
.L_75:
        /*0004*/ 	.word	0x00000082


	//----- nvinfo : EIATTR_SPARSE_MMA_MASK
	.align		4
.L_76:
        /*0008*/ 	.byte	0x03, 0x50
        /*000a*/ 	.short	0x0000


	//----- nvinfo : EIATTR_MAXREG_COUNT
	.align		4
        /*000c*/ 	.byte	0x03, 0x1b
        /*000e*/ 	.short	0x00ff


	//----- nvinfo : EIATTR_EXTERNS
	.align		4
        /*0010*/ 	.byte	0x04, 0x0f
        /*0012*/ 	.short	(.L_78 - .L_77)


	//   ....[0]....
	.align		4
.L_77:
        /*0014*/ 	.word	index@(vprintf)


	//----- nvinfo : EIATTR_MERCURY_ISA_VERSION
	.align		4
.L_78:
        /*0018*/ 	.byte	0x03, 0x5f
        /*001a*/ 	.short	0x0101


	//----- nvinfo : EIATTR_VRC_CTA_INIT_COUNT
	.align		4
        /*001c*/ 	.byte	0x02, 0x4a
	.zero		1
	.zero		1


	//----- nvinfo : EIATTR_SYSCALL_OFFSETS
	.align		4
        /*0020*/ 	.byte	0x04, 0x46
        /*0022*/ 	.short	(.L_80 - .L_79)


	//   ....[0]....
.L_79:
        /*0024*/ 	.word	0x000000f0


	//----- nvinfo : EIATTR_EXIT_INSTR_OFFSETS
	.align		4
.L_80:
        /*0028*/ 	.byte	0x04, 0x1c
        /*002a*/ 	.short	(.L_82 - .L_81)


	//   ....[0]....
.L_81:
        /*002c*/ 	.word	0x00000100


	//----- nvinfo : EIATTR_SW_WAR
	.align		4
.L_82:
        /*0030*/ 	.byte	0x04, 0x36
        /*0032*/ 	.short	(.L_84 - .L_83)
.L_83:
        /*0034*/ 	.word	0x00000008
.L_84:


//--------------------- .nv.callgraph             --------------------------
	.section	.nv.callgraph,"",@"SHT_CUDA_CALLGRAPH"
	.align	4
	.sectionentsize	8
	.align		4
        /*0000*/ 	.word	0x00000000
	.align		4
        /*0004*/ 	.word	0xffffffff
	.align		4
        /*0008*/ 	.word	index@(_Z11printMatrixPf)
	.align		4
        /*000c*/ 	.word	index@(vprintf)
	.align		4
        /*0010*/ 	.word	index@(_Z10helloworldv)
	.align		4
        /*0014*/ 	.word	index@(vprintf)
	.align		4
        /*0018*/ 	.word	0x00000000
	.align		4
        /*001c*/ 	.word	0xfffffffe
	.align		4
        /*0020*/ 	.word	0x00000000
	.align		4
        /*0024*/ 	.word	0xfffffffd
	.align		4
        /*0028*/ 	.word	0x00000000
	.align		4
        /*002c*/ 	.word	0xfffffffc


//--------------------- .nv.constant4             --------------------------
	.section	.nv.constant4,"a",@progbits
	.align	8
	.align		8
.nv.constant4:
        /*0000*/ 	.dword	vprintf
	.align		8
        /*0008*/ 	.dword	$str
	.align		8
        /*0010*/ 	.dword	$str$1
	.align		8
        /*0018*/ 	.dword	$str$2


//--------------------- .text._Z11printMatrixPf   --------------------------
	.section	.text._Z11printMatrixPf,"ax",@progbits
	.align	128
        .global         _Z11printMatrixPf
        .type           _Z11printMatrixPf,@function
        .size           _Z11printMatrixPf,(.L_x_20 - _Z11printMatrixPf)
        .other          _Z11printMatrixPf,@"STO_CUDA_ENTRY STV_DEFAULT"
_Z11printMatrixPf:
.text._Z11printMatrixPf:
[----:B------:R-:W0:Y:S01]  /*0000*/  LDC R1, c[0x0][0x37c] ;  /* 0x0000df00ff017b82 */ /* 0x000e220000000800 */
[----:B------:R-:W1:Y:S01]  /*0010*/  LDCU UR4, c[0x0][0x2f8] ;  /* 0x00005f00ff0477ac */ /* 0x000e620008000800 */
[----:B0-----:R-:W-:Y:S01]  /*0020*/  VIADD R1, R1, 0xfffffff8 ;  /* 0xfffffff801017836 */ /* 0x001fe20000000000 */
[----:B------:R-:W-:Y:S01]  /*0030*/  BSSY.RECONVERGENT B7, `(.L_x_0) ;  /* 0x000007c000077945 */ /* 0x000fe20003800200 */
[----:B------:R-:W-:Y:S01]  /*0040*/  IMAD.MOV.U32 R22, RZ, RZ, 0x10 ;  /* 0x00000010ff167424 */ /* 0x000fe200078e00ff */
[----:B------:R-:W0:Y:S01]  /*0050*/  LDCU UR5, c[0x0][0x2fc] ;  /* 0x00005f80ff0577ac */ /* 0x000e220008000800 */
[----:B------:R-:W-:Y:S01]  /*0060*/  IMAD.MOV.U32 R19, RZ, RZ, RZ ;  /* 0x000000ffff137224 */ /* 0x000fe200078e00ff */
[----:B------:R-:W-:Y:S01]  /*0070*/  MOV R26, 0xfffffff8 ;  /* 0xfffffff8001a7802 */ /* 0x000fe20000000f00 */
[----:B------:R-:W-:Y:S01]  /*0080*/  IMAD.MOV.U32 R25, RZ, RZ, 0x8 ;  /* 0x00000008ff197424 */ /* 0x000fe200078e00ff */
[----:B------:R-:W2:Y:S01]  /*0090*/  LDCU.64 UR36, c[0x0][0x358] ;  /* 0x00006b00ff2477ac */ /* 0x000ea20008000a00 */
[----:B------:R-:W3:Y:S01]  /*00a0*/  LDCU.64 UR38, c[0x0][0x380] ;  /* 0x00007000ff2677ac */ /* 0x000ee20008000a00 */
[----:B-1----:R-:W-:-:S05]  /*00b0*/  IADD3 R23, P0, PT, R1, UR4, RZ ;  /* 0x0000000401177c10 */ /* 0x002fca000ff1e0ff */
[----:B0-----:R-:W-:-:S08]  /*00c0*/  IMAD.X R18, RZ, RZ, UR5, P0 ;  /* 0x00000005ff127e24 */ /* 0x001fd000080e06ff */
.L_x_11:
[----:B---3--:R-:W-:Y:S01]  /*00d0*/  IADD3 R16, P0, PT, R22, UR38, RZ ;  /* 0x0000002616107c10 */ /* 0x008fe2000ff1e0ff */
[----:B------:R-:W0:Y:S03]  /*00e0*/  LDCU.64 UR4, c[0x4][0x10] ;  /* 0x01000200ff0477ac */ /* 0x000e260008000a00 */
[----:B------:R-:W-:-:S05]  /*00f0*/  IADD3.X R17, PT, PT, R19, UR39, RZ, P0, !PT ;  /* 0x0000002713117c10 */ /* 0x000fca00087fe4ff */
[----:B--2---:R-:W2:Y:S01]  /*0100*/  LDG.E R10, desc[UR36][R16.64+-0x10] ;  /* 0xfffff024100a7981 */ /* 0x004ea2000c1e1900 */
[----:B------:R-:W-:Y:S01]  /*0110*/  MOV R2, 0x0 ;  /* 0x0000000000027802 */ /* 0x000fe20000000f00 */
[----:B------:R-:W-:Y:S01]  /*0120*/  IMAD.HI.U32 R0, R25, 0x10624dd3, RZ ;  /* 0x10624dd319007827 */ /* 0x000fe200078e00ff */
[----:B------:R-:W-:Y:S02]  /*0130*/  IADD3 R22, P1, PT, R22, 0x20, RZ ;  /* 0x0000002016167810 */ /* 0x000fe40007f3e0ff */
[----:B------:R1:W3:Y:S01]  /*0140*/  LDC.64 R8, c[0x4][R2] ;  /* 0x0100000002087b82 */ /* 0x0002e20000000a00 */
[----:B------:R-:W-:Y:S01]  /*0150*/  IMAD.MOV.U32 R6, RZ, RZ, R23 ;  /* 0x000000ffff067224 */ /* 0x000fe200078e0017 */
[----:B------:R-:W-:Y:S01]  /*0160*/  ISETP.NE.U32.AND P0, PT, R22, 0xf42410, PT ;  /* 0x00f424101600780c */ /* 0x000fe20003f05070 */
[----:B------:R-:W-:Y:S01]  /*0170*/  IMAD.X R19, RZ, RZ, R19, P1 ;  /* 0x000000ffff137224 */ /* 0x000fe200008e0613 */
[----:B------:R-:W-:Y:S01]  /*0180*/  SHF.R.U32.HI R3, RZ, 0x7, R0 ;  /* 0x00000007ff037819 */ /* 0x000fe20000011600 */
[----:B0-----:R-:W-:Y:S01]  /*0190*/  IMAD.U32 R5, RZ, RZ, UR5 ;  /* 0x00000005ff057e24 */ /* 0x001fe2000f8e00ff */
[----:B------:R-:W-:Y:S01]  /*01a0*/  MOV R4, UR4 ;  /* 0x0000000400047c02 */ /* 0x000fe20008000f00 */
[----:B------:R-:W-:Y:S01]  /*01b0*/  IMAD.MOV.U32 R7, RZ, RZ, R18 ;  /* 0x000000ffff077224 */ /* 0x000fe200078e0012 */
[----:B------:R-:W-:Y:S01]  /*01c0*/  ISETP.NE.AND.EX P0, PT, R19, RZ, PT, P0 ;  /* 0x000000ff1300720c */ /* 0x000fe20003f05300 */
[----:B------:R-:W-:-:S03]  /*01d0*/  IMAD R24, R3, 0x7d0, R26 ;  /* 0x000007d003187824 */ /* 0x000fc600078e021a */
[----:B------:R-:W-:Y:S01]  /*01e0*/  P2R R27, PR, RZ, 0x1 ;  /* 0x00000001ff1b7803 */ /* 0x000fe20000000000 */
[----:B--2---:R-:W0:Y:S02]  /*01f0*/  F2F.F64.F32 R10, R10 ;  /* 0x0000000a000a7310 */ /* 0x004e240000201800 */
[----:B0--3--:R1:W-:Y:S06]  /*0200*/  STL.64 [R1], R10 ;  /* 0x0000000a01007387 */ /* 0x0093ec0000100a00 */
[----:B------:R-:W-:-:S07]  /*0210*/  LEPC R20, `(.L_x_1) ;  /* 0x000000001014794e */ /* 0x000fce0000000000 */
[----:B-1----:R-:W-:Y:S05]  /*0220*/  CALL.ABS.NOINC R8 ;  /* 0x0000000008007343 */ /* 0x002fea0003c00000 */
.L_x_1:
[----:B------:R-:W2:Y:S01]  /*0230*/  LDG.E R0, desc[UR36][R16.64+-0xc] ;  /* 0xfffff42410007981 */ /* 0x000ea2000c1e1900 */
[----:B------:R0:W1:Y:S01]  /*0240*/  LDC.64 R8, c[0x4][R2] ;  /* 0x0100000002087b82 */ /* 0x0000620000000a00 */
[----:B------:R-:W3:Y:S01]  /*0250*/  LDCU.64 UR4, c[0x4][0x10] ;  /* 0x01000200ff0477ac */ /* 0x000ee20008000a00 */
[----:B------:R-:W-:Y:S02]  /*0260*/  IMAD.MOV.U32 R6, RZ, RZ, R23 ;  /* 0x000000ffff067224 */ /* 0x000fe400078e0017 */
[----:B------:R-:W-:Y:S01]  /*0270*/  IMAD.MOV.U32 R7, RZ, RZ, R18 ;  /* 0x000000ffff077224 */ /* 0x000fe200078e0012 */
[----:B---3--:R-:W-:Y:S01]  /*0280*/  MOV R4, UR4 ;  /* 0x0000000400047c02 */ /* 0x008fe20008000f00 */
[----:B------:R-:W-:Y:S01]  /*0290*/  IMAD.U32 R5, RZ, RZ, UR5 ;  /* 0x00000005ff057e24 */ /* 0x000fe2000f8e00ff */
[----:B--2---:R-:W2:Y:S02]  /*02a0*/  F2F.F64.F32 R10, R0 ;  /* 0x00000000000a7310 */ /* 0x004ea40000201800 */
[----:B-12---:R0:W-:Y:S04]  /*02b0*/  STL.64 [R1], R10 ;  /* 0x0000000a01007387 */ /* 0x0061e80000100a00 */
[----:B------:R-:W-:-:S07]  /*02c0*/  LEPC R20, `(.L_x_2) ;  /* 0x000000001014794e */ /* 0x000fce0000000000 */
[----:B0-----:R-:W-:Y:S05]  /*02d0*/  CALL.ABS.NOINC R8 ;  /* 0x0000000008007343 */ /* 0x001fea0003c00000 */
.L_x_2:
        /* <DEDUP_REMOVED lines=11> */
.L_x_3:
[----:B------:R-:W2:Y:S01]  /*0390*/  LDG.E R0, desc[UR36][R16.64+-0x4] ;  /* 0xfffffc2410007981 */ /* 0x000ea2000c1e1900 */
[----:B------:R0:W1:Y:S01]  /*03a0*/  LDC.64 R8, c[0x4][R2] ;  /* 0x0100000002087b82 */ /* 0x0000620000000a00 */
[----:B------:R-:W3:Y:S01]  /*03b0*/  LDCU.64 UR4, c[0x4][0x10] ;  /* 0x01000200ff0477ac */ /* 0x000ee20008000a00 */
[----:B------:R-:W-:Y:S01]  /*03c0*/  IMAD.MOV.U32 R6, RZ, RZ, R23 ;  /* 0x000000ffff067224 */ /* 0x000fe200078e0017 */
[----:B------:R-:W-:Y:S02]  /*03d0*/  MOV R7, R18 ;  /* 0x0000001200077202 */ /* 0x000fe40000000f00 */
[----:B---3--:R-:W-:Y:S01]  /*03e0*/  MOV R4, UR4 ;  /* 0x0000000400047c02 */ /* 0x008fe20008000f00 */
[----:B------:R-:W-:Y:S01]  /*03f0*/  IMAD.U32 R5, RZ, RZ, UR5 ;  /* 0x00000005ff057e24 */ /* 0x000fe2000f8e00ff */
[----:B--2---:R-:W2:Y:S02]  /*0400*/  F2F.F64.F32 R10, R0 ;  /* 0x00000000000a7310 */ /* 0x004ea40000201800 */
[----:B-12---:R0:W-:Y:S04]  /*0410*/  STL.64 [R1], R10 ;  /* 0x0000000a01007387 */ /* 0x0061e80000100a00 */
[----:B------:R-:W-:-:S07]  /*0420*/  LEPC R20, `(.L_x_4) ;  /* 0x000000001014794e */ /* 0x000fce0000000000 */
[----:B0-----:R-:W-:Y:S05]  /*0430*/  CALL.ABS.NOINC R8 ;  /* 0x0000000008007343 */ /* 0x001fea0003c00000 */
.L_x_4:
[----:B------:R-:W2:Y:S01]  /*0440*/  LDG.E R0, desc[UR36][R16.64] ;  /* 0x0000002410007981 */ /* 0x000ea2000c1e1900 */
[----:B------:R0:W1:Y:S01]  /*0450*/  LDC.64 R8, c[0x4][R2] ;  /* 0x0100000002087b82 */ /* 0x0000620000000a00 */
[----:B------:R-:W3:Y:S01]  /*0460*/  LDCU.64 UR4, c[0x4][0x10] ;  /* 0x01000200ff0477ac */ /* 0x000ee20008000a00 */
[----:B------:R-:W-:Y:S01]  /*0470*/  MOV R6, R23 ;  /* 0x0000001700067202 */ /* 0x000fe20000000f00 */
[----:B------:R-:W-:Y:S02]  /*0480*/  IMAD.MOV.U32 R7, RZ, RZ, R18 ;  /* 0x000000ffff077224 */ /* 0x000fe400078e0012 */
[----:B---3--:R-:W-:Y:S02]  /*0490*/  IMAD.U32 R4, RZ, RZ, UR4 ;  /* 0x00000004ff047e24 */ /* 0x008fe4000f8e00ff */
[----:B------:R-:W-:Y:S01]  /*04a0*/  IMAD.U32 R5, RZ, RZ, UR5 ;  /* 0x00000005ff057e24 */ /* 0x000fe2000f8e00ff */
[----:B--2---:R-:W2:Y:S02]  /*04b0*/  F2F.F64.F32 R10, R0 ;  /* 0x00000000000a7310 */ /* 0x004ea40000201800 */
[----:B-12---:R0:W-:Y:S04]  /*04c0*/  STL.64 [R1], R10 ;  /* 0x0000000a01007387 */ /* 0x0061e80000100a00 */
[----:B------:R-:W-:-:S07]  /*04d0*/  LEPC R20, `(.L_x_5) ;  /* 0x000000001014794e */ /* 0x000fce0000000000 */
[----:B0-----:R-:W-:Y:S05]  /*04e0*/  CALL.ABS.NOINC R8 ;  /* 0x0000000008007343 */ /* 0x001fea0003c00000 */
.L_x_5:
[----:B------:R-:W2:Y:S01]  /*04f0*/  LDG.E R0, desc[UR36][R16.64+0x4] ;  /* 0x0000042410007981 */ /* 0x000ea2000c1e1900 */
[----:B------:R0:W1:Y:S01]  /*0500*/  LDC.64 R8, c[0x4][R2] ;  /* 0x0100000002087b82 */ /* 0x0000620000000a00 */
[----:B------:R-:W3:Y:S01]  /*0510*/  LDCU.64 UR4, c[0x4][0x10] ;  /* 0x01000200ff0477ac */ /* 0x000ee20008000a00 */
[----:B------:R-:W-:Y:S02]  /*0520*/  IMAD.MOV.U32 R6, RZ, RZ, R23 ;  /* 0x000000ffff067224 */ /* 0x000fe400078e0017 */
[----:B------:R-:W-:Y:S02]  /*0530*/  IMAD.MOV.U32 R7, RZ, RZ, R18 ;  /* 0x000000ffff077224 */ /* 0x000fe400078e0012 */
[----:B---3--:R-:W-:Y:S01]  /*0540*/  IMAD.U32 R4, RZ, RZ, UR4 ;  /* 0x00000004ff047e24 */ /* 0x008fe2000f8e00ff */
[----:B------:R-:W-:Y:S01]  /*0550*/  MOV R5, UR5 ;  /* 0x0000000500057c02 */ /* 0x000fe20008000f00 */
[----:B--2---:R-:W2:Y:S02]  /*0560*/  F2F.F64.F32 R10, R0 ;  /* 0x00000000000a7310 */ /* 0x004ea40000201800 */
[----:B-12---:R0:W-:Y:S04]  /*0570*/  STL.64 [R1], R10 ;  /* 0x0000000a01007387 */ /* 0x0061e80000100a00 */
[----:B------:R-:W-:-:S07]  /*0580*/  LEPC R20, `(.L_x_6) ;  /* 0x000000001014794e */ /* 0x000fce0000000000 */
[----:B0-----:R-:W-:Y:S05]  /*0590*/  CALL.ABS.NOINC R8 ;  /* 0x0000000008007343 */ /* 0x001fea0003c00000 */
.L_x_6:
        /* <DEDUP_REMOVED lines=11> */
.L_x_7:
        /* <DEDUP_REMOVED lines=11> */
.L_x_8:
[----:B------:R-:W-:Y:S01]  /*0700*/  ISETP.NE.AND P0, PT, R24, RZ, PT ;  /* 0x000000ff1800720c */ /* 0x000fe20003f05270 */
[----:B------:R-:W-:-:S12]  /*0710*/  BSSY.RECONVERGENT B6, `(.L_x_9) ;  /* 0x0000009000067945 */ /* 0x000fd80003800200 */
[----:B------:R-:W-:Y:S05]  /*0720*/  @P0 BRA `(.L_x_10) ;  /* 0x00000000001c0947 */ /* 0x000fea0003800000 */
[----:B------:R-:W0:Y:S01]  /*0730*/  LDC.64 R2, c[0x4][R2] ;  /* 0x0100000002027b82 */ /* 0x000e220000000a00 */
[----:B------:R-:W1:Y:S01]  /*0740*/  LDCU.64 UR4, c[0x4][0x18] ;  /* 0x01000300ff0477ac */ /* 0x000e620008000a00 */
[----:B------:R-:W-:Y:S01]  /*0750*/  CS2R R6, SRZ ;  /* 0x0000000000067805 */ /* 0x000fe2000001ff00 */
[----:B-1----:R-:W-:Y:S01]  /*0760*/  IMAD.U32 R4, RZ, RZ, UR4 ;  /* 0x00000004ff047e24 */ /* 0x002fe2000f8e00ff */
[----:B------:R-:W-:-:S07]  /*0770*/  MOV R5, UR5 ;  /* 0x0000000500057c02 */ /* 0x000fce0008000f00 */
[----:B------:R-:W-:-:S07]  /*0780*/  LEPC R20, `(.L_x_10) ;  /* 0x000000001014794e */ /* 0x000fce0000000000 */
[----:B0-----:R-:W-:Y:S05]  /*0790*/  CALL.ABS.NOINC R2 ;  /* 0x0000000002007343 */ /* 0x001fea0003c00000 */
.L_x_10:
[----:B------:R-:W-:Y:S05]  /*07a0*/  BSYNC.RECONVERGENT B6 ;  /* 0x0000000000067941 */ /* 0x000fea0003800200 */
.L_x_9:
[----:B------:R-:W-:Y:S01]  /*07b0*/  ISETP.NE.AND P6, PT, R27, RZ, PT ;  /* 0x000000ff1b00720c */ /* 0x000fe20003fc5270 */
[----:B------:R-:W-:Y:S02]  /*07c0*/  VIADD R26, R26, 0xfffffff8 ;  /* 0xfffffff81a1a7836 */ /* 0x000fe40000000000 */
[----:B------:R-:W-:-:S10]  /*07d0*/  VIADD R25, R25, 0x8 ;  /* 0x0000000819197836 */ /* 0x000fd40000000000 */
[----:B------:R-:W-:Y:S05]  /*07e0*/  @P6 BRA `(.L_x_11) ;  /* 0xfffffff800386947 */ /* 0x000fea000383ffff */
[----:B------:R-:W-:Y:S05]  /*07f0*/  BSYNC.RECONVERGENT B7 ;  /* 0x0000000000077941 */ /* 0x000fea0003800200 */
.L_x_0:
[----:B------:R-:W-:Y:S01]  /*0800*/  MOV R0, 0x0 ;  /* 0x0000000000007802 */ /* 0x000fe20000000f00 */
[----:B------:R-:W0:Y:S01]  /*0810*/  LDCU.64 UR4, c[0x4][0x18] ;  /* 0x01000300ff0477ac */ /* 0x000e220008000a00 */
[----:B------:R-:W-:Y:S02]  /*0820*/  CS2R R6, SRZ ;  /* 0x0000000000067805 */ /* 0x000fe4000001ff00 */
[----:B------:R1:W2:Y:S01]  /*0830*/  LDC.64 R2, c[0x4][R0] ;  /* 0x0100000000027b82 */ /* 0x0002a20000000a00 */
[----:B0-----:R-:W-:Y:S01]  /*0840*/  MOV R4, UR4 ;  /* 0x0000000400047c02 */ /* 0x001fe20008000f00 */
[----:B-1----:R-:W-:-:S07]  /*0850*/  IMAD.U32 R5, RZ, RZ, UR5 ;  /* 0x00000005ff057e24 */ /* 0x002fce000f8e00ff */
[----:B------:R-:W-:-:S07]  /*0860*/  LEPC R20, `(.L_x_12) ;  /* 0x000000001014794e */ /* 0x000fce0000000000 */
[----:B--2---:R-:W-:Y:S05]  /*0870*/  CALL.ABS.NOINC R2 ;  /* 0x0000000002007343 */ /* 0x004fea0003c00000 */
.L_x_12:
[----:B------:R-:W-:Y:S05]  /*0880*/  EXIT ;  /* 0x000000000000794d */ /* 0x000fea0003800000 */
.L_x_13:
[----:B------:R-:W-:-:S00]  /*0890*/  BRA `(.L_x_13) ;  /* 0xfffffffc00fc7947 */ /* 0x000fc0000383ffff */
[----:B------:R-:W-:-:S00]  /*08a0*/  NOP ;  /* 0x0000000000007918 */ /* 0x000fc00000000000 */
        /* <DEDUP_REMOVED lines=13> */
.L_x_20:


//--------------------- .text._Z14multiplySharedPfS_S_i --------------------------
	.section	.text._Z14multiplySharedPfS_S_i,"ax",@progbits
	.align	128
        .global         _Z14multiplySharedPfS_S_i
        .type           _Z14multiplySharedPfS_S_i,@function
        .size           _Z14multiplySharedPfS_S_i,(.L_x_21 - _Z14multiplySharedPfS_S_i)
        .other          _Z14multiplySharedPfS_S_i,@"STO_CUDA_ENTRY STV_DEFAULT"
_Z14multiplySharedPfS_S_i:
.text._Z14multiplySharedPfS_S_i:
[----:B------:R-:W-:Y:S01]  /*0000*/  LDC R1, c[0x0][0x37c] ;  /* 0x0000df00ff017b82 */ /* 0x000fe20000000800 */
[----:B------:R-:W0:Y:S07]  /*0010*/  S2R R9, SR_TID.X ;  /* 0x0000000000097919 */ /* 0x000e2e0000002100 */
[----:B------:R-:W0:Y:S08]  /*0020*/  S2UR UR4, SR_CTAID.X ;  /* 0x00000000000479c3 */ /* 0x000e300000002500 */
[----:B------:R-:W0:Y:S02]  /*0030*/  LDC R0, c[0x0][0x398] ;  /* 0x0000e600ff007b82 */ /* 0x000e240000000800 */
[----:B0-----:R-:W-:-:S05]  /*0040*/  IMAD R9, R0, UR4, R9 ;  /* 0x0000000400097c24 */ /* 0x001fca000f8e0209 */
[----:B------:R-:W-:-:S13]  /*0050*/  ISETP.GT.U32.AND P0, PT, R9, 0x3d08ff, PT ;  /* 0x003d08ff0900780c */ /* 0x000fda0003f04070 */
[----:B------:R-:W-:Y:S05]  /*0060*/  @P0 EXIT ;  /* 0x000000000000094d */ /* 0x000fea0003800000 */
[----:B------:R-:W0:Y:S01]  /*0070*/  LDC.64 R2, c[0x0][0x390] ;  /* 0x0000e400ff027b82 */ /* 0x000e220000000a00 */
[----:B------:R-:W1:Y:S01]  /*0080*/  LDCU.64 UR6, c[0x0][0x358] ;  /* 0x00006b00ff0677ac */ /* 0x000e620008000a00 */
[C---:B------:R-:W-:Y:S01]  /*0090*/  IMAD.HI.U32 R0, R9.reuse, 0x10624dd3, RZ ;  /* 0x10624dd309007827 */ /* 0x040fe200078e00ff */
[----:B------:R-:W2:Y:S03]  /*00a0*/  LDCU.128 UR8, c[0x0][0x380] ;  /* 0x00007000ff0877ac */ /* 0x000ea60008000c00 */
[----:B0-----:R-:W-:-:S05]  /*00b0*/  IMAD.WIDE.U32 R2, R9, 0x4, R2 ;  /* 0x0000000409027825 */ /* 0x001fca00078e0002 */
[----:B-1----:R0:W5:Y:S01]  /*00c0*/  LDG.E R11, desc[UR6][R2.64] ;  /* 0x00000006020b7981 */ /* 0x002162000c1e1900 */
[----:B------:R-:W-:Y:S01]  /*00d0*/  SHF.R.U32.HI R0, RZ, 0x7, R0 ;  /* 0x00000007ff007819 */ /* 0x000fe20000011600 */
[----:B------:R-:W-:Y:S01]  /*00e0*/  UMOV UR5, 0x10 ;  /* 0x0000001000057882 */ /* 0x000fe20000000000 */
[----:B------:R-:W-:-:S03]  /*00f0*/  UMOV UR4, URZ ;  /* 0x000000ff00047c82 */ /* 0x000fc60008000000 */
[----:B------:R-:W-:-:S04]  /*0100*/  IMAD R0, R0, -0x7d0, R9 ;  /* 0xfffff83000007824 */ /* 0x000fc800078e0209 */
[----:B------:R-:W-:-:S03]  /*0110*/  IMAD.WIDE.U32 R4, R0, 0x4, RZ ;  /* 0x0000000400047825 */ /* 0x000fc600078e00ff */
[----:B--2---:R-:W-:Y:S01]  /*0120*/  IADD3 R10, P1, PT, R4, UR10, RZ ;  /* 0x0000000a040a7c10 */ /* 0x004fe2000ff3e0ff */
[----:B------:R-:W-:-:S03]  /*0130*/  IMAD.WIDE.U32 R8, R9, 0x4, -R4 ;  /* 0x0000000409087825 */ /* 0x000fc600078e0804 */
[----:B------:R-:W-:Y:S02]  /*0140*/  IADD3 R10, P2, PT, R10, 0x7d00, RZ ;  /* 0x00007d000a0a7810 */ /* 0x000fe40007f5e0ff */
[----:B------:R-:W-:Y:S02]  /*0150*/  IADD3 R0, P0, PT, R8, UR8, RZ ;  /* 0x0000000808007c10 */ /* 0x000fe4000ff1e0ff */
[----:B------:R-:W-:Y:S02]  /*0160*/  IADD3.X R5, PT, PT, RZ, UR11, R5, P2, P1 ;  /* 0x0000000bff057c10 */ /* 0x000fe400097e2405 */
[----:B0-----:R-:W-:-:S09]  /*0170*/  IADD3.X R8, PT, PT, R9, UR9, RZ, P0, !PT ;  /* 0x0000000909087c10 */ /* 0x001fd200087fe4ff */
.L_x_14:
[----:B------:R-:W-:Y:S02]  /*0180*/  IADD3 R6, P0, PT, R0, UR5, RZ ;  /* 0x0000000500067c10 */ /* 0x000fe4000ff1e0ff */
[----:B------:R-:W-:Y:S02]  /*0190*/  MOV R4, R10 ;  /* 0x0000000a00047202 */ /* 0x000fe40000000f00 */
[----:B------:R-:W-:-:S03]  /*01a0*/  IADD3.X R7, PT, PT, R8, UR4, RZ, P0, !PT ;  /* 0x0000000408077c10 */ /* 0x000fc600087fe4ff */
[----:B--2---:R-:W2:Y:S04]  /*01b0*/  LDG.E R9, desc[UR6][R4.64+-0x7d00] ;  /* 0xff83000604097981 */ /* 0x004ea8000c1e1900 */
[----:B------:R-:W2:Y:S02]  /*01c0*/  LDG.E R10, desc[UR6][R6.64+-0x10] ;  /* 0xfffff006060a7981 */ /* 0x000ea4000c1e1900 */
[----:B--2--5:R-:W-:-:S05]  /*01d0*/  FFMA R9, R10, R9, R11 ;  /* 0x000000090a097223 */ /* 0x024fca000000000b */
[----:B------:R0:W-:Y:S04]  /*01e0*/  STG.E desc[UR6][R2.64], R9 ;  /* 0x0000000902007986 */ /* 0x0001e8000c101906 */
[----:B------:R-:W2:Y:S04]  /*01f0*/  LDG.E R10, desc[UR6][R6.64+-0xc] ;  /* 0xfffff406060a7981 */ /* 0x000ea8000c1e1900 */
[----:B------:R-:W2:Y:S02]  /*0200*/  LDG.E R11, desc[UR6][R4.64+-0x5dc0] ;  /* 0xffa24006040b7981 */ /* 0x000ea4000c1e1900 */
[----:B--2---:R-:W-:-:S05]  /*0210*/  FFMA R11, R10, R11, R9 ;  /* 0x0000000b0a0b7223 */ /* 0x004fca0000000009 */
[----:B------:R1:W-:Y:S04]  /*0220*/  STG.E desc[UR6][R2.64], R11 ;  /* 0x0000000b02007986 */ /* 0x0003e8000c101906 */
[----:B------:R-:W2:Y:S04]  /*0230*/  LDG.E R10, desc[UR6][R6.64+-0x8] ;  /* 0xfffff806060a7981 */ /* 0x000ea8000c1e1900 */
[----:B------:R-:W2:Y:S02]  /*0240*/  LDG.E R12, desc[UR6][R4.64+-0x3e80] ;  /* 0xffc18006040c7981 */ /* 0x000ea4000c1e1900 */
[----:B--2---:R-:W-:-:S05]  /*0250*/  FFMA R13, R10, R12, R11 ;  /* 0x0000000c0a0d7223 */ /* 0x004fca000000000b */
[----:B------:R2:W-:Y:S04]  /*0260*/  STG.E desc[UR6][R2.64], R13 ;  /* 0x0000000d02007986 */ /* 0x0005e8000c101906 */
[----:B------:R-:W0:Y:S04]  /*0270*/  LDG.E R10, desc[UR6][R6.64+-0x4] ;  /* 0xfffffc06060a7981 */ /* 0x000e28000c1e1900 */
[----:B------:R-:W0:Y:S02]  /*0280*/  LDG.E R12, desc[UR6][R4.64+-0x1f40] ;  /* 0xffe0c006040c7981 */ /* 0x000e24000c1e1900 */
[----:B0-----:R-:W-:-:S05]  /*0290*/  FFMA R9, R10, R12, R13 ;  /* 0x0000000c0a097223 */ /* 0x001fca000000000d */
[----:B------:R0:W-:Y:S04]  /*02a0*/  STG.E desc[UR6][R2.64], R9 ;  /* 0x0000000902007986 */ /* 0x0001e8000c101906 */
[----:B------:R-:W1:Y:S04]  /*02b0*/  LDG.E R10, desc[UR6][R6.64] ;  /* 0x00000006060a7981 */ /* 0x000e68000c1e1900 */
[----:B------:R-:W1:Y:S02]  /*02c0*/  LDG.E R12, desc[UR6][R4.64] ;  /* 0x00000006040c7981 */ /* 0x000e64000c1e1900 */
[----:B-1----:R-:W-:-:S05]  /*02d0*/  FFMA R11, R10, R12, R9 ;  /* 0x0000000c0a0b7223 */ /* 0x002fca0000000009 */
        /* <DEDUP_REMOVED lines=101> */
[----:B------:R-:W3:Y:S04]  /*0930*/  LDG.E R10, desc[UR6][R6.64+0x68] ;  /* 0x00006806060a7981 */ /* 0x000ee8000c1e1900 */
[----:B------:R-:W3:Y:S02]  /*0940*/  LDG.E R12, desc[UR6][R4.64+0x32c80] ;  /* 0x032c8006040c7981 */ /* 0x000ee4000c1e1900 */
[----:B---3--:R-:W-:-:S05]  /*0950*/  FFMA R15, R10, R12, R13 ;  /* 0x0000000c0a0f7223 */ /* 0x008fca000000000d */
[----:B------:R-:W-:Y:S04]  /*0960*/  STG.E desc[UR6][R2.64], R15 ;  /* 0x0000000f02007986 */ /* 0x000fe8000c101906 */
[----:B------:R-:W3:Y:S04]  /*0970*/  LDG.E R10, desc[UR6][R6.64+0x6c] ;  /* 0x00006c06060a7981 */ /* 0x000ee8000c1e1900 */
[----:B0-----:R-:W3:Y:S02]  /*0980*/  LDG.E R9, desc[UR6][R4.64+0x34bc0] ;  /* 0x034bc00604097981 */ /* 0x001ee4000c1e1900 */
[----:B---3--:R-:W-:-:S05]  /*0990*/  FFMA R14, R10, R9, R15 ;  /* 0x000000090a0e7223 */ /* 0x008fca000000000f */
[----:B------:R-:W-:Y:S04]  /*09a0*/  STG.E desc[UR6][R2.64], R14 ;  /* 0x0000000e02007986 */ /* 0x000fe8000c101906 */
[----:B------:R-:W3:Y:S04]  /*09b0*/  LDG.E R9, desc[UR6][R6.64+0x70] ;  /* 0x0000700606097981 */ /* 0x000ee8000c1e1900 */
[----:B------:R-:W3:Y:S02]  /*09c0*/  LDG.E R10, desc[UR6][R4.64+0x36b00] ;  /* 0x036b0006040a7981 */ /* 0x000ee4000c1e1900 */
[----:B---3--:R-:W-:-:S05]  /*09d0*/  FFMA R9, R9, R10, R14 ;  /* 0x0000000a09097223 */ /* 0x008fca000000000e */
[----:B------:R0:W-:Y:S04]  /*09e0*/  STG.E desc[UR6][R2.64], R9 ;  /* 0x0000000902007986 */ /* 0x0001e8000c101906 */
[----:B------:R-:W3:Y:S04]  /*09f0*/  LDG.E R10, desc[UR6][R6.64+0x74] ;  /* 0x00007406060a7981 */ /* 0x000ee8000c1e1900 */
[----:B-1----:R-:W3:Y:S02]  /*0a00*/  LDG.E R11, desc[UR6][R4.64+0x38a40] ;  /* 0x038a4006040b7981 */ /* 0x002ee4000c1e1900 */
[----:B---3--:R-:W-:-:S05]  /*0a10*/  FFMA R11, R10, R11, R9 ;  /* 0x0000000b0a0b7223 */ /* 0x008fca0000000009 */
        /* <DEDUP_REMOVED lines=22> */
[----:B------:R-:W1:Y:S01]  /*0b80*/  LDG.E R12, desc[UR6][R4.64+0x445c0] ;  /* 0x0445c006040c7981 */ /* 0x000e62000c1e1900 */
[----:B------:R-:W-:-:S04]  /*0b90*/  UIADD3 UR5, UP1, UPT, UR5, 0xa0, URZ ;  /* 0x000000a005057890 */ /* 0x000fc8000ff3e0ff */
[----:B------:R-:W-:Y:S02]  /*0ba0*/  UISETP.NE.U32.AND UP0, UPT, UR5, 0x1f50, UPT ;  /* 0x00001f500500788c */ /* 0x000fe4000bf05070 */
[----:B------:R-:W-:-:S04]  /*0bb0*/  UIADD3.X UR4, UPT, UPT, URZ, UR4, URZ, UP1, !UPT ;  /* 0x00000004ff047290 */ /* 0x000fc80008ffe4ff */
[----:B------:R-:W-:Y:S01]  /*0bc0*/  UISETP.NE.AND.EX UP0, UPT, UR4, URZ, UPT, UP0 ;  /* 0x000000ff0400728c */ /* 0x000fe2000bf05300 */
[----:B-1----:R-:W-:Y:S01]  /*0bd0*/  FFMA R11, R10, R12, R9 ;  /* 0x0000000c0a0b7223 */ /* 0x002fe20000000009 */
[----:B------:R-:W-:-:S04]  /*0be0*/  IADD3 R10, P0, PT, R4, 0x4e200, RZ ;  /* 0x0004e200040a7810 */ /* 0x000fc80007f1e0ff */
[----:B------:R2:W-:Y:S01]  /*0bf0*/  STG.E desc[UR6][R2.64], R11 ;  /* 0x0000000b02007986 */ /* 0x0005e2000c101906 */
[----:B------:R-:W-:Y:S02]  /*0c00*/  IADD3.X R5, PT, PT, RZ, R5, RZ, P0, !PT ;  /* 0x00000005ff057210 */ /* 0x000fe400007fe4ff */
[----:B------:R-:W-:Y:S06]  /*0c10*/  BRA.U UP0, `(.L_x_14) ;  /* 0xfffffff500587547 */ /* 0x000fec000b83ffff */
[----:B------:R-:W-:Y:S05]  /*0c20*/  EXIT ;  /* 0x000000000000794d */ /* 0x000fea0003800000 */
.L_x_15:
        /* <DEDUP_REMOVED lines=13> */
.L_x_21:


//--------------------- .text._Z8multiplyPfS_S_i  --------------------------
	.section	.text._Z8multiplyPfS_S_i,"ax",@progbits
	.align	128
        .global         _Z8multiplyPfS_S_i
        .type           _Z8multiplyPfS_S_i,@function
        .size           _Z8multiplyPfS_S_i,(.L_x_22 - _Z8multiplyPfS_S_i)
        .other          _Z8multiplyPfS_S_i,@"STO_CUDA_ENTRY STV_DEFAULT"
_Z8multiplyPfS_S_i:
.text._Z8multiplyPfS_S_i:
        /* <DEDUP_REMOVED lines=24> */
.L_x_16:
        /* <DEDUP_REMOVED lines=171> */
.L_x_17:
        /* <DEDUP_REMOVED lines=13> */
.L_x_22:


//--------------------- .text._Z10helloworldv     --------------------------
	.section	.text._Z10helloworldv,"ax",@progbits
	.align	128
        .global         _Z10helloworldv
        .type           _Z10helloworldv,@function
        .size           _Z10helloworldv,(.L_x_23 - _Z10helloworldv)
        .other          _Z10helloworldv,@"STO_CUDA_ENTRY STV_DEFAULT"
_Z10helloworldv:
.text._Z10helloworldv:
[----:B------:R-:W0:Y:S01]  /*0000*/  LDC R1, c[0x0][0x37c] ;  /* 0x0000df00ff017b82 */ /* 0x000e220000000800 */
[----:B------:R-:W1:Y:S01]  /*0010*/  S2R R8, SR_CTAID.X ;  /* 0x0000000000087919 */ /* 0x000e620000002500 */
[----:B0-----:R-:W-:Y:S01]  /*0020*/  VIADD R1, R1, 0xfffffff8 ;  /* 0xfffffff801017836 */ /* 0x001fe20000000000 */
[----:B------:R-:W-:Y:S01]  /*0030*/  MOV R0, 0x0 ;  /* 0x0000000000007802 */ /* 0x000fe20000000f00 */
[----:B------:R-:W0:Y:S01]  /*0040*/  LDCU UR4, c[0x0][0x2f8] ;  /* 0x00005f00ff0477ac */ /* 0x000e220008000800 */
[----:B------:R-:W1:Y:S03]  /*0050*/  S2R R9, SR_TID.X ;  /* 0x0000000000097919 */ /* 0x000e660000002100 */
[----:B------:R2:W3:Y:S01]  /*0060*/  LDC.64 R2, c[0x4][R0] ;  /* 0x0100000000027b82 */ /* 0x0004e20000000a00 */
[----:B------:R-:W4:Y:S01]  /*0070*/  LDCU.64 UR6, c[0x4][0x8] ;  /* 0x01000100ff0677ac */ /* 0x000f220008000a00 */
[----:B------:R-:W5:Y:S01]  /*0080*/  LDCU UR5, c[0x0][0x2fc] ;  /* 0x00005f80ff0577ac */ /* 0x000f620008000800 */
[----:B0-----:R-:W-:Y:S01]  /*0090*/  IADD3 R6, P0, PT, R1, UR4, RZ ;  /* 0x0000000401067c10 */ /* 0x001fe2000ff1e0ff */
[----:B----4-:R-:W-:Y:S01]  /*00a0*/  IMAD.U32 R4, RZ, RZ, UR6 ;  /* 0x00000006ff047e24 */ /* 0x010fe2000f8e00ff */
[----:B------:R-:W-:-:S03]  /*00b0*/  MOV R5, UR7 ;  /* 0x0000000700057c02 */ /* 0x000fc60008000f00 */
[----:B-----5:R-:W-:Y:S01]  /*00c0*/  IMAD.X R7, RZ, RZ, UR5, P0 ;  /* 0x00000005ff077e24 */ /* 0x020fe200080e06ff */
[----:B-1----:R2:W-:Y:S07]  /*00d0*/  STL.64 [R1], R8 ;  /* 0x0000000801007387 */ /* 0x0025ee0000100a00 */
[----:B------:R-:W-:-:S07]  /*00e0*/  LEPC R20, `(.L_x_18) ;  /* 0x000000001014794e */ /* 0x000fce0000000000 */
[----:B--23--:R-:W-:Y:S05]  /*00f0*/  CALL.ABS.NOINC R2 ;  /* 0x0000000002007343 */ /* 0x00cfea0003c00000 */
.L_x_18:
[----:B------:R-:W-:Y:S05]  /*0100*/  EXIT ;  /* 0x000000000000794d */ /* 0x000fea0003800000 */
.L_x_19:
        /* <DEDUP_REMOVED lines=15> */
.L_x_23:


//--------------------- .nv.global.init           --------------------------
	.section	.nv.global.init,"aw",@progbits
.nv.global.init:
	.type		$str$2,@object
	.size		$str$2,($str$1 - $str$2)
$str$2:
        /*0000*/ 	.byte	0x0a, 0x00
	.type		$str$1,@object
	.size		$str$1,($str - $str$1)
$str$1:
        /*0002*/ 	.byte	0x25, 0x66, 0x20, 0x00
	.type		$str,@object
	.size		$str,(.L_0 - $str)
$str:
        /*0006*/ 	.byte	0x48, 0x65, 0x6c, 0x6c, 0x6f, 0x2c, 0x20, 0x57, 0x6f, 0x72, 0x6c, 0x64, 0x20, 0x66, 0x72, 0x6f
        /*0016*/ 	.byte	0x6d, 0x20, 0x47, 0x50, 0x55, 0x21, 0x20, 0x25, 0x64, 0x2c, 0x20, 0x25, 0x64, 0x0a, 0x00
.L_0:


//--------------------- .nv.shared.reserved.0     --------------------------
	.section	.nv.shared.reserved.0,"aw",@nobits
	.weak		__nv_reservedSMEM_offset_0_alias
	.size		__nv_reservedSMEM_offset_0_alias, 0, 64
	.other		__nv_reservedSMEM_offset_0_alias,@"STO_CUDA_RESERVED_SHARED STV_DEFAULT"
__nv_reservedSMEM_offset_0_alias:
	.zero		0
	.zero		64


//--------------------- .nv.constant0._Z11printMatrixPf --------------------------
	.section	.nv.constant0._Z11printMatrixPf,"a",@progbits
	.sectionflags	@""
	.align	4
.nv.constant0._Z11printMatrixPf:
	.zero		904


//--------------------- .nv.constant0._Z14multiplySharedPfS_S_i --------------------------
	.section	.nv.constant0._Z14multiplySharedPfS_S_i,"a",@progbits
	.sectionflags	@""
	.align	4
.nv.constant0._Z14multiplySharedPfS_S_i:
	.zero		924


//--------------------- .nv.constant0._Z8multiplyPfS_S_i --------------------------
	.section	.nv.constant0._Z8multiplyPfS_S_i,"a",@progbits
	.sectionflags	@""
	.align	4
.nv.constant0._Z8multiplyPfS_S_i:
	.zero		924


//--------------------- .nv.constant0._Z10helloworldv --------------------------
	.section	.nv.constant0._Z10helloworldv,"a",@progbits
	.sectionflags	@""
	.align	4
.nv.constant0._Z10helloworldv:
	.zero		896


//--------------------- SYMBOLS --------------------------

	.type		.nv.reservedSmem.offset0,@object
	.size		.nv.reservedSmem.offset0,0x4
	.type		vprintf,@function
